//
// Generated by NVIDIA NVVM Compiler
//
// Compiler Build ID: CL-36424714
// Cuda compilation tools, release 13.0, V13.0.88
// Based on NVVM 20.0.0
//

.version 9.0
.target sm_100
.address_size 64

	// .globl	_Z19dp4a_example_kernelPKiS0_Pii

.visible .entry _Z19dp4a_example_kernelPKiS0_Pii(
	.param .u64 .ptr .align 1 _Z19dp4a_example_kernelPKiS0_Pii_param_0,
	.param .u64 .ptr .align 1 _Z19dp4a_example_kernelPKiS0_Pii_param_1,
	.param .u64 .ptr .align 1 _Z19dp4a_example_kernelPKiS0_Pii_param_2,
	.param .u32 _Z19dp4a_example_kernelPKiS0_Pii_param_3
)
{
	.reg .pred 	%p<2>;
	.reg .b32 	%r<10>;
	.reg .b64 	%rd<11>;

	ld.param.u64 	%rd1, [_Z19dp4a_example_kernelPKiS0_Pii_param_0];
	ld.param.u64 	%rd2, [_Z19dp4a_example_kernelPKiS0_Pii_param_1];
	ld.param.u64 	%rd3, [_Z19dp4a_example_kernelPKiS0_Pii_param_2];
	ld.param.u32 	%r2, [_Z19dp4a_example_kernelPKiS0_Pii_param_3];
	mov.u32 	%r3, %tid.x;
	mov.u32 	%r4, %ctaid.x;
	mov.u32 	%r5, %ntid.x;
	mad.lo.s32 	%r1, %r4, %r5, %r3;
	setp.ge.s32 	%p1, %r1, %r2;
	@%p1 bra 	$L__BB0_2;
	cvta.to.global.u64 	%rd4, %rd1;
	cvta.to.global.u64 	%rd5, %rd2;
	cvta.to.global.u64 	%rd6, %rd3;
	mul.wide.s32 	%rd7, %r1, 4;
	add.s64 	%rd8, %rd4, %rd7;
	ld.global.u32 	%r7, [%rd8];
	add.s64 	%rd9, %rd5, %rd7;
	ld.global.u32 	%r8, [%rd9];
	mov.b32 	%r9, 0;
	// begin inline asm
	dp4a.s32.s32 %r6, %r7, %r8, %r9;
	// end inline asm
	add.s64 	%rd10, %rd6, %rd7;
	st.global.u32 	[%rd10], %r6;
$L__BB0_2:
	ret;

}


// ===== COMPILED SASS (sm_100) =====

	.target	sm_100

	.elftype	@"ET_EXEC"


//--------------------- .note.nv.tkinfo           --------------------------
	.section	.note.nv.tkinfo,"",@"SHT_NOTE"
	.sectionflags	@"SHF_NOTE_NV_TKINFO"
	.tkinfo
        /*0018*/ 	.word	0x00000002
        /*0030*/ 	.string	""
        /*0030*/ 	.string	"ptxas"
        /*0030*/ 	.string	"Cuda compilation tools, release 13.0, V13.0.88"
        /*0030*/ 	.string	"Build cuda_13.0.r13.0/compiler.36424714_0"
        /*0030*/ 	.string	"-arch sm_100 -m 64 "



//--------------------- .note.nv.cuinfo           --------------------------
	.section	.note.nv.cuinfo,"",@"SHT_NOTE"
	.sectionflags	@"SHF_NOTE_NV_CUINFO"
        /*0018*/ 	.short	0x0002
        /*001a*/ 	.short	0x0064
        /*001c*/ 	.short	0x0082
	.zero		2


//--------------------- .nv.info                  --------------------------
	.section	.nv.info,"",@"SHT_CUDA_INFO"
	.align	4


	//----- nvinfo : EIATTR_REGCOUNT
	.align		4
        /*0000*/ 	.byte	0x04, 0x2f
        /*0002*/ 	.short	(.L_1 - .L_0)
	.align		4
.L_0:
        /*0004*/ 	.word	index@(_Z19dp4a_example_kernelPKiS0_Pii)
        /*0008*/ 	.word	0x0000000c


	//----- nvinfo : EIATTR_FRAME_SIZE
	.align		4
.L_1:
        /*000c*/ 	.byte	0x04, 0x11
        /*000e*/ 	.short	(.L_3 - .L_2)
	.align		4
.L_2:
        /*0010*/ 	.word	index@(_Z19dp4a_example_kernelPKiS0_Pii)
        /*0014*/ 	.word	0x00000000


	//----- nvinfo : EIATTR_MIN_STACK_SIZE
	.align		4
.L_3:
        /*0018*/ 	.byte	0x04, 0x12
        /*001a*/ 	.short	(.L_5 - .L_4)
	.align		4
.L_4:
        /*001c*/ 	.word	index@(_Z19dp4a_example_kernelPKiS0_Pii)
        /*0020*/ 	.word	0x00000000
.L_5:


//--------------------- .nv.compat                --------------------------
	.section	.nv.compat,"",@"SHT_CUDA_COMPAT_INFO"
	.align	4
        /*0000*/ 	.byte	0x02, 0x09, 0x00, 0x00, 0x02, 0x02, 0x01, 0x00, 0x02, 0x05, 0x05, 0x00, 0x03, 0x07, 0x01, 0x01
        /*0010*/ 	.byte	0x02, 0x03, 0x00, 0x00, 0x02, 0x06, 0x01, 0x00, 0x04, 0x0b, 0x08, 0x00, 0x09, 0x00, 0x00, 0x00
        /*0020*/ 	.byte	0x00, 0x00, 0x00, 0x00


//--------------------- .nv.info._Z19dp4a_example_kernelPKiS0_Pii --------------------------
	.section	.nv.info._Z19dp4a_example_kernelPKiS0_Pii,"",@"SHT_CUDA_INFO"
	.sectionflags	@""
	.align	4


	//----- nvinfo : EIATTR_CUDA_API_VERSION
	.align		4
        /*0000*/ 	.byte	0x04, 0x37
        /*0002*/ 	.short	(.L_7 - .L_6)
.L_6:
        /*0004*/ 	.word	0x00000082


	//----- nvinfo : EIATTR_KPARAM_INFO
	.align		4
.L_7:
        /*0008*/ 	.byte	0x04, 0x17
        /*000a*/ 	.short	(.L_9 - .L_8)
.L_8:
        /*000c*/ 	.word	0x00000000
        /*0010*/ 	.short	0x0003
        /*0012*/ 	.short	0x0018
        /*0014*/ 	.byte	0x00, 0xf0, 0x11, 0x00


	//----- nvinfo : EIATTR_KPARAM_INFO
	.align		4
.L_9:
        /*0018*/ 	.byte	0x04, 0x17
        /*001a*/ 	.short	(.L_11 - .L_10)
.L_10:
        /*001c*/ 	.word	0x00000000
        /*0020*/ 	.short	0x0002
        /*0022*/ 	.short	0x0010
        /*0024*/ 	.byte	0x00, 0xf5, 0x21, 0x00


	//----- nvinfo : EIATTR_KPARAM_INFO
	.align		4
.L_11:
        /*0028*/ 	.byte	0x04, 0x17
        /*002a*/ 	.short	(.L_13 - .L_12)
.L_12:
        /*002c*/ 	.word	0x00000000
        /*0030*/ 	.short	0x0001
        /*0032*/ 	.short	0x0008
        /*0034*/ 	.byte	0x00, 0xf5, 0x21, 0x00


	//----- nvinfo : EIATTR_KPARAM_INFO
	.align		4
.L_13:
        /*0038*/ 	.byte	0x04, 0x17
        /*003a*/ 	.short	(.L_15 - .L_14)
.L_14:
        /*003c*/ 	.word	0x00000000
        /*0040*/ 	.short	0x0000
        /*0042*/ 	.short	0x0000
        /*0044*/ 	.byte	0x00, 0xf5, 0x21, 0x00


	//----- nvinfo : EIATTR_SPARSE_MMA_MASK
	.align		4
.L_15:
        /*0048*/ 	.byte	0x03, 0x50
        /*004a*/ 	.short	0x0000


	//----- nvinfo : EIATTR_MAXREG_COUNT
	.align		4
        /*004c*/ 	.byte	0x03, 0x1b
        /*004e*/ 	.short	0x00ff


	//----- nvinfo : EIATTR_MERCURY_ISA_VERSION
	.align		4
        /*0050*/ 	.byte	0x03, 0x5f
        /*0052*/ 	.short	0x0101


	//----- nvinfo : EIATTR_VRC_CTA_INIT_COUNT
	.align		4
        /*0054*/ 	.byte	0x02, 0x4a
	.zero		1
	.zero		1


	//----- nvinfo : EIATTR_EXIT_INSTR_OFFSETS
	.align		4
        /*0058*/ 	.byte	0x04, 0x1c
        /*005a*/ 	.short	(.L_17 - .L_16)


	//   ....[0]....
.L_16:
        /*005c*/ 	.word	0x00000070


	//   ....[1]....
        /*0060*/ 	.word	0x00000130


	//----- nvinfo : EIATTR_CBANK_PARAM_SIZE
	.align		4
.L_17:
        /*0064*/ 	.byte	0x03, 0x19
        /*0066*/ 	.short	0x001c


	//----- nvinfo : EIATTR_PARAM_CBANK
	.align		4
        /*0068*/ 	.byte	0x04, 0x0a
        /*006a*/ 	.short	(.L_19 - .L_18)
	.align		4
.L_18:
        /*006c*/ 	.word	index@(.nv.constant0._Z19dp4a_example_kernelPKiS0_Pii)
        /*0070*/ 	.short	0x0380
        /*0072*/ 	.short	0x001c


	//----- nvinfo : EIATTR_SW_WAR
	.align		4
.L_19:
        /*0074*/ 	.byte	0x04, 0x36
        /*0076*/ 	.short	(.L_21 - .L_20)
.L_20:
        /*0078*/ 	.word	0x00000008
.L_21:


//--------------------- .nv.callgraph             --------------------------
	.section	.nv.callgraph,"",@"SHT_CUDA_CALLGRAPH"
	.align	4
	.sectionentsize	8
	.align		4
        /*0000*/ 	.word	0x00000000
	.align		4
        /*0004*/ 	.word	0xffffffff
	.align		4
        /*0008*/ 	.word	0x00000000
	.align		4
        /*000c*/ 	.word	0xfffffffe
	.align		4
        /*0010*/ 	.word	0x00000000
	.align		4
        /*0014*/ 	.word	0xfffffffd
	.align		4
        /*0018*/ 	.word	0x00000000
	.align		4
        /*001c*/ 	.word	0xfffffffc


//--------------------- .text._Z19dp4a_example_kernelPKiS0_Pii --------------------------
	.section	.text._Z19dp4a_example_kernelPKiS0_Pii,"ax",@progbits
	.align	128
        .global         _Z19dp4a_example_kernelPKiS0_Pii
        .type           _Z19dp4a_example_kernelPKiS0_Pii,@function
        .size           _Z19dp4a_example_kernelPKiS0_Pii,(.L_x_1 - _Z19dp4a_example_kernelPKiS0_Pii)
        .other          _Z19dp4a_example_kernelPKiS0_Pii,@"STO_CUDA_ENTRY STV_DEFAULT"
_Z19dp4a_example_kernelPKiS0_Pii:
.text._Z19dp4a_example_kernelPKiS0_Pii:
[----:B------:R-:W-:Y:S01]  /*0000*/  LDC R1, c[0x0][0x37c] ;  /* 0x0000df00ff017b82 */ /* 0x000fe20000000800 */
[----:B------:R-:W0:Y:S07]  /*0010*/  S2R R9, SR_TID.X ;  /* 0x0000000000097919 */ /* 0x000e2e0000002100 */
[----:B------:R-:W0:Y:S01]  /*0020*/  S2UR UR4, SR_CTAID.X ;  /* 0x00000000000479c3 */ /* 0x000e220000002500 */
[----:B------:R-:W1:Y:S07]  /*0030*/  LDCU UR5, c[0x0][0x398] ;  /* 0x00007300ff0577ac */ /* 0x000e6e0008000800 */
[----:B------:R-:W0:Y:S02]  /*0040*/  LDC R0, c[0x0][0x360] ;  /* 0x0000d800ff007b82 */ /* 0x000e240000000800 */
[----:B0-----:R-:W-:-:S05]  /*0050*/  IMAD R9, R0, UR4, R9 ;  /* 0x0000000400097c24 */ /* 0x001fca000f8e0209 */
[----:B-1----:R-:W-:-:S13]  /*0060*/  ISETP.GE.AND P0, PT, R9, UR5, PT ;  /* 0x0000000509007c0c */ /* 0x002fda000bf06270 */
[----:B------:R-:W-:Y:S05]  /*0070*/  @P0 EXIT ;  /* 0x000000000000094d */ /* 0x000fea0003800000 */
[----:B------:R-:W0:Y:S01]  /*0080*/  LDC.64 R2, c[0x0][0x380] ;  /* 0x0000e000ff027b82 */ /* 0x000e220000000a00 */
[----:B------:R-:W1:Y:S07]  /*0090*/  LDCU.64 UR4, c[0x0][0x358] ;  /* 0x00006b00ff0477ac */ /* 0x000e6e0008000a00 */
[----:B------:R-:W2:Y:S08]  /*00a0*/  LDC.64 R4, c[0x0][0x388] ;  /* 0x0000e200ff047b82 */ /* 0x000eb00000000a00 */
[----:B------:R-:W3:Y:S01]  /*00b0*/  LDC.64 R6, c[0x0][0x390] ;  /* 0x0000e400ff067b82 */ /* 0x000ee20000000a00 */
[----:B0-----:R-:W-:-:S06]  /*00c0*/  IMAD.WIDE R2, R9, 0x4, R2 ;  /* 0x0000000409027825 */ /* 0x001fcc00078e0202 */
[----:B-1----:R-:W4:Y:S01]  /*00d0*/  LDG.E R2, desc[UR4][R2.64] ;  /* 0x0000000402027981 */ /* 0x002f22000c1e1900 */
[----:B--2---:R-:W-:-:S06]  /*00e0*/  IMAD.WIDE R4, R9, 0x4, R4 ;  /* 0x0000000409047825 */ /* 0x004fcc00078e0204 */
[----:B------:R-:W4:Y:S01]  /*00f0*/  LDG.E R5, desc[UR4][R4.64] ;  /* 0x0000000404057981 */ /* 0x000f22000c1e1900 */
[----:B---3--:R-:W-:-:S04]  /*0100*/  IMAD.WIDE R6, R9, 0x4, R6 ;  /* 0x0000000409067825 */ /* 0x008fc800078e0206 */
[----:B----4-:R-:W-:-:S05]  /*0110*/  IDP.4A.S8.S8 R9, R2, R5, RZ ;  /* 0x0000000502097226 */ /* 0x010fca00000006ff */
[----:B------:R-:W-:Y:S01]  /*0120*/  STG.E desc[UR4][R6.64], R9 ;  /* 0x0000000906007986 */ /* 0x000fe2000c101904 */
[----:B------:R-:W-:Y:S05]  /*0130*/  EXIT ;  /* 0x000000000000794d */ /* 0x000fea0003800000 */
.L_x_0:
[----:B------:R-:W-:-:S00]  /*0140*/  BRA `(.L_x_0) ;  /* 0xfffffffc00fc7947 */ /* 0x000fc0000383ffff */
[----:B------:R-:W-:-:S00]  /*0150*/  NOP ;  /* 0x0000000000007918 */ /* 0x000fc00000000000 */
        /* <DEDUP_REMOVED lines=10> */
.L_x_1:


//--------------------- .nv.shared.reserved.0     --------------------------
	.section	.nv.shared.reserved.0,"aw",@nobits
	.weak		__nv_reservedSMEM_offset_0_alias
	.size		__nv_reservedSMEM_offset_0_alias, 0, 64
	.other		__nv_reservedSMEM_offset_0_alias,@"STO_CUDA_RESERVED_SHARED STV_DEFAULT"
__nv_reservedSMEM_offset_0_alias:
	.zero		0
	.zero		64


//--------------------- .nv.constant0._Z19dp4a_example_kernelPKiS0_Pii --------------------------
	.section	.nv.constant0._Z19dp4a_example_kernelPKiS0_Pii,"a",@progbits
	.sectionflags	@""
	.align	4
.nv.constant0._Z19dp4a_example_kernelPKiS0_Pii:
	.zero		924


//--------------------- SYMBOLS --------------------------

	.type		.nv.reservedSmem.offset0,@object
	.size		.nv.reservedSmem.offset0,0x4
